	.headerflags	@"EF_CUDA_TEXMODE_UNIFIED EF_CUDA_64BIT_ADDRESS EF_CUDA_ACCELERATORS EF_CUDA_SM90 EF_CUDA_VIRTUAL_SM(EF_CUDA_SM90)"
	.elftype	@"ET_EXEC"


//--------------------- .nv.info                  --------------------------
	.section	.nv.info,"",@"SHT_CUDA_INFO"
	.align	4


	//----- nvinfo : EIATTR_REGCOUNT
	.align		4
        /*0000*/ 	.byte	0x04, 0x2f
        /*0002*/ 	.short	(.L_1 - .L_0)
	.align		4
.L_0:
        /*0004*/ 	.word	index@(triton_poi_fused_div_mul_sum_5)
        /*0008*/ 	.word	0x00000020


	//----- nvinfo : EIATTR_MIN_STACK_SIZE
	.align		4
.L_1:
        /*000c*/ 	.byte	0x04, 0x12
        /*000e*/ 	.short	(.L_3 - .L_2)
	.align		4
.L_2:
        /*0010*/ 	.word	index@(triton_poi_fused_div_mul_sum_5)
        /*0014*/ 	.word	0x00000000


	//----- nvinfo : EIATTR_FRAME_SIZE
	.align		4
.L_3:
        /*0018*/ 	.byte	0x04, 0x11
        /*001a*/ 	.short	(.L_5 - .L_4)
	.align		4
.L_4:
        /*001c*/ 	.word	index@(triton_poi_fused_div_mul_sum_5)
        /*0020*/ 	.word	0x00000000


	//----- nvinfo : EIATTR_MIN_STACK_SIZE
	.align		4
.L_5:
        /*0024*/ 	.byte	0x04, 0x12
        /*0026*/ 	.short	(.L_7 - .L_6)
	.align		4
.L_6:
        /*0028*/ 	.word	index@(triton_poi_fused_div_mul_sum_5)
        /*002c*/ 	.word	0x00000000
.L_7:


//--------------------- .nv.info.triton_poi_fused_div_mul_sum_5 --------------------------
	.section	.nv.info.triton_poi_fused_div_mul_sum_5,"",@"SHT_CUDA_INFO"
	.sectionflags	@""
	.align	4


	//----- nvinfo : EIATTR_CUDA_API_VERSION
	.align		4
        /*0000*/ 	.byte	0x04, 0x37
        /*0002*/ 	.short	(.L_9 - .L_8)
.L_8:
        /*0004*/ 	.word	0x0000007c


	//----- nvinfo : EIATTR_KPARAM_INFO
	.align		4
.L_9:
        /*0008*/ 	.byte	0x04, 0x17
        /*000a*/ 	.short	(.L_11 - .L_10)
.L_10:
        /*000c*/ 	.word	0x00000000
        /*0010*/ 	.short	0x0004
        /*0012*/ 	.short	0x001c
        /*0014*/ 	.byte	0x00, 0xf0, 0x11, 0x00


	//----- nvinfo : EIATTR_KPARAM_INFO
	.align		4
.L_11:
        /*0018*/ 	.byte	0x04, 0x17
        /*001a*/ 	.short	(.L_13 - .L_12)
.L_12:
        /*001c*/ 	.word	0x00000000
        /*0020*/ 	.short	0x0003
        /*0022*/ 	.short	0x0018
        /*0024*/ 	.byte	0x00, 0xf0, 0x11, 0x00


	//----- nvinfo : EIATTR_KPARAM_INFO
	.align		4
.L_13:
        /*0028*/ 	.byte	0x04, 0x17
        /*002a*/ 	.short	(.L_15 - .L_14)
.L_14:
        /*002c*/ 	.word	0x00000000
        /*0030*/ 	.short	0x0002
        /*0032*/ 	.short	0x0010
        /*0034*/ 	.byte	0x00, 0xf4, 0x21, 0x00


	//----- nvinfo : EIATTR_KPARAM_INFO
	.align		4
.L_15:
        /*0038*/ 	.byte	0x04, 0x17
        /*003a*/ 	.short	(.L_17 - .L_16)
.L_16:
        /*003c*/ 	.word	0x00000000
        /*0040*/ 	.short	0x0001
        /*0042*/ 	.short	0x0008
        /*0044*/ 	.byte	0x00, 0xf4, 0x21, 0x00


	//----- nvinfo : EIATTR_KPARAM_INFO
	.align		4
.L_17:
        /*0048*/ 	.byte	0x04, 0x17
        /*004a*/ 	.short	(.L_19 - .L_18)
.L_18:
        /*004c*/ 	.word	0x00000000
        /*0050*/ 	.short	0x0000
        /*0052*/ 	.short	0x0000
        /*0054*/ 	.byte	0x00, 0xf4, 0x21, 0x00


	//----- nvinfo : EIATTR_SPARSE_MMA_MASK
	.align		4
.L_19:
        /*0058*/ 	.byte	0x03, 0x50
        /*005a*/ 	.short	0x0000


	//----- nvinfo : EIATTR_MAXREG_COUNT
	.align		4
        /*005c*/ 	.byte	0x03, 0x1b
        /*005e*/ 	.short	0x00ff


	//----- nvinfo : EIATTR_EXIT_INSTR_OFFSETS
	.align		4
        /*0060*/ 	.byte	0x04, 0x1c
        /*0062*/ 	.short	(.L_21 - .L_20)


	//   ....[0]....
.L_20:
        /*0064*/ 	.word	0x00000c50


	//   ....[1]....
        /*0068*/ 	.word	0x00000c70


	//----- nvinfo : EIATTR_REQNTID
	.align		4
.L_21:
        /*006c*/ 	.byte	0x04, 0x10
        /*006e*/ 	.short	(.L_23 - .L_22)
.L_22:
        /*0070*/ 	.word	0x00000080
        /*0074*/ 	.word	0x00000001
        /*0078*/ 	.word	0x00000001


	//----- nvinfo : EIATTR_CBANK_PARAM_SIZE
	.align		4
.L_23:
        /*007c*/ 	.byte	0x03, 0x19
        /*007e*/ 	.short	0x0020


	//----- nvinfo : EIATTR_PARAM_CBANK
	.align		4
        /*0080*/ 	.byte	0x04, 0x0a
        /*0082*/ 	.short	(.L_25 - .L_24)
	.align		4
.L_24:
        /*0084*/ 	.word	index@(.nv.constant0.triton_poi_fused_div_mul_sum_5)
        /*0088*/ 	.short	0x0210
        /*008a*/ 	.short	0x0020


	//----- nvinfo : EIATTR_SW_WAR
	.align		4
.L_25:
        /*008c*/ 	.byte	0x04, 0x36
        /*008e*/ 	.short	(.L_27 - .L_26)
.L_26:
        /*0090*/ 	.word	0x00000008
.L_27:


//--------------------- .nv.callgraph             --------------------------
	.section	.nv.callgraph,"",@"SHT_CUDA_CALLGRAPH"
	.align	4
	.sectionentsize	8
	.align		4
        /*0000*/ 	.word	0x00000000
	.align		4
        /*0004*/ 	.word	0xffffffff
	.align		4
        /*0008*/ 	.word	0x00000000
	.align		4
        /*000c*/ 	.word	0xfffffffe
	.align		4
        /*0010*/ 	.word	0x00000000
	.align		4
        /*0014*/ 	.word	0xfffffffd
	.align		4
        /*0018*/ 	.word	0x00000000
	.align		4
        /*001c*/ 	.word	0xfffffffc


//--------------------- .text.triton_poi_fused_div_mul_sum_5 --------------------------
	.section	.text.triton_poi_fused_div_mul_sum_5,"ax",@progbits
	.sectionflags	@"SHF_BARRIERS=1"
	.align	128
        .global         triton_poi_fused_div_mul_sum_5
        .type           triton_poi_fused_div_mul_sum_5,@function
        .size           triton_poi_fused_div_mul_sum_5,(.L_x_1 - triton_poi_fused_div_mul_sum_5)
        .other          triton_poi_fused_div_mul_sum_5,@"STO_CUDA_ENTRY STV_DEFAULT"
triton_poi_fused_div_mul_sum_5:
.text.triton_poi_fused_div_mul_sum_5:
[----:B------:R-:W0:Y:S01]  /*0000*/  LDC R1, c[0x0][0x28] ;  /* 0x00000a00ff017b82 */ /* 0x000e220000000800 */
[----:B------:R-:W1:Y:S07]  /*0010*/  S2R R12, SR_TID.X ;  /* 0x00000000000c7919 */ /* 0x000e6e0000002100 */
[----:B------:R-:W2:Y:S01]  /*0020*/  LDC.64 R2, c[0x0][0x218] ;  /* 0x00008600ff027b82 */ /* 0x000ea20000000a00 */
[----:B------:R-:W-:Y:S01]  /*0030*/  ULDC.64 UR6, c[0x0][0x208] ;  /* 0x0000820000067ab9 */ /* 0x000fe20000000a00 */
[----:B------:R-:W3:Y:S01]  /*0040*/  S2R R6, SR_CTAID.Y ;  /* 0x0000000000067919 */ /* 0x000ee20000002600 */
[----:B------:R-:W4:Y:S01]  /*0050*/  S2R R4, SR_CTAID.X ;  /* 0x0000000000047919 */ /* 0x000f220000002500 */
[--C-:B-1----:R-:W-:Y:S01]  /*0060*/  SHF.R.U32.HI R5, RZ, 0x2, R12.reuse ;  /* 0x00000002ff057819 */ /* 0x102fe2000001160c */
[----:B------:R-:W-:Y:S01]  /*0070*/  IMAD.SHL.U32 R15, R12, 0x4, RZ ;  /* 0x000000040c0f7824 */ /* 0x000fe200078e00ff */
[----:B------:R-:W-:Y:S01]  /*0080*/  SHF.R.U32.HI R13, RZ, 0x3, R12 ;  /* 0x00000003ff0d7819 */ /* 0x000fe2000001160c */
[----:B---3--:R-:W-:Y:S01]  /*0090*/  IMAD.SHL.U32 R0, R6, 0x20, RZ ;  /* 0x0000002006007824 */ /* 0x008fe200078e00ff */
[----:B------:R-:W-:-:S02]  /*00a0*/  SGXT.U32 R5, R5, 0x5 ;  /* 0x000000050505781a */ /* 0x000fc40000000000 */
[----:B------:R-:W-:Y:S01]  /*00b0*/  SHF.R.U32.HI R7, RZ, 0x1a, R6 ;  /* 0x0000001aff077819 */ /* 0x000fe20000011606 */
[----:B----4-:R-:W-:Y:S01]  /*00c0*/  IMAD.SHL.U32 R4, R4, 0x10, RZ ;  /* 0x0000001004047824 */ /* 0x010fe200078e00ff */
[----:B------:R-:W-:Y:S02]  /*00d0*/  LOP3.LUT R16, R0, R5, RZ, 0xfc, !PT ;  /* 0x0000000500107212 */ /* 0x000fe400078efcff */
[----:B------:R-:W-:Y:S02]  /*00e0*/  LOP3.LUT R0, R0, 0x1c, R15, 0xf8, !PT ;  /* 0x0000001c00007812 */ /* 0x000fe400078ef80f */
[----:B------:R-:W-:Y:S02]  /*00f0*/  SGXT.U32 R5, R7, 0x1 ;  /* 0x000000010705781a */ /* 0x000fe40000000000 */
[----:B------:R-:W-:Y:S02]  /*0100*/  SHF.R.S32.HI R7, RZ, 0x1f, R0 ;  /* 0x0000001fff077819 */ /* 0x000fe40000011400 */
[----:B------:R-:W-:Y:S01]  /*0110*/  SHF.R.S32.HI R9, RZ, 0x1a, R6 ;  /* 0x0000001aff097819 */ /* 0x000fe20000011406 */
[----:B------:R-:W-:Y:S01]  /*0120*/  IMAD.IADD R24, R16, 0x1, R5 ;  /* 0x0000000110187824 */ /* 0x000fe200078e0205 */
[----:B------:R-:W-:-:S02]  /*0130*/  LEA.HI R7, R7, R0, RZ, 0x3 ;  /* 0x0000000007077211 */ /* 0x000fc400078f18ff */
[----:B------:R-:W-:Y:S02]  /*0140*/  SGXT R9, R9, 0x1 ;  /* 0x000000010909781a */ /* 0x000fe40000000200 */
[----:B------:R-:W-:Y:S01]  /*0150*/  SGXT.U32 R13, R13, 0x4 ;  /* 0x000000040d0d781a */ /* 0x000fe20000000000 */
[C---:B------:R-:W-:Y:S01]  /*0160*/  IMAD.SHL.U32 R10, R7.reuse, 0x10, RZ ;  /* 0x00000010070a7824 */ /* 0x040fe200078e00ff */
[----:B------:R-:W-:Y:S02]  /*0170*/  SHF.R.S32.HI R24, RZ, 0x1, R24 ;  /* 0x00000001ff187819 */ /* 0x000fe40000011418 */
[----:B------:R-:W-:Y:S02]  /*0180*/  LOP3.LUT R11, R7, 0xfffffff8, RZ, 0xc0, !PT ;  /* 0xfffffff8070b7812 */ /* 0x000fe400078ec0ff */
[----:B------:R-:W-:Y:S02]  /*0190*/  LEA.HI R9, R9, R16, RZ, 0x3 ;  /* 0x0000001009097211 */ /* 0x000fe400078f18ff */
[----:B------:R-:W-:-:S02]  /*01a0*/  LOP3.LUT R5, R4, R13, RZ, 0xfc, !PT ;  /* 0x0000000d04057212 */ /* 0x000fc400078efcff */
[----:B------:R-:W-:Y:S01]  /*01b0*/  LEA.HI R8, R24, R24, RZ, 0x2 ;  /* 0x0000001818087211 */ /* 0x000fe200078f10ff */
[----:B------:R-:W-:Y:S01]  /*01c0*/  IMAD.SHL.U32 R9, R9, 0x10, RZ ;  /* 0x0000001009097824 */ /* 0x000fe200078e00ff */
[----:B------:R-:W-:Y:S02]  /*01d0*/  IADD3 R6, R0, -R11, RZ ;  /* 0x8000000b00067210 */ /* 0x000fe40007ffe0ff */
[C---:B------:R-:W-:Y:S02]  /*01e0*/  ISETP.GE.AND P1, PT, R5.reuse, 0x10, PT ;  /* 0x000000100500780c */ /* 0x040fe40003f26270 */
[----:B------:R-:W-:Y:S01]  /*01f0*/  LOP3.LUT R7, R8, 0x7ffffffc, RZ, 0xc0, !PT ;  /* 0x7ffffffc08077812 */ /* 0x000fe200078ec0ff */
[----:B------:R-:W-:Y:S01]  /*0200*/  IMAD R6, R5, 0x8, R6 ;  /* 0x0000000805067824 */ /* 0x000fe200078e0206 */
[----:B------:R-:W-:Y:S02]  /*0210*/  LOP3.LUT R5, R10, 0xffffff80, RZ, 0xc0, !PT ;  /* 0xffffff800a057812 */ /* 0x000fe400078ec0ff */
[----:B------:R-:W-:Y:S01]  /*0220*/  ISETP.LT.AND P1, PT, R0, 0x20, !P1 ;  /* 0x000000200000780c */ /* 0x000fe20004f21270 */
[----:B------:R-:W-:Y:S01]  /*0230*/  IMAD.MOV.U32 R0, RZ, RZ, RZ ;  /* 0x000000ffff007224 */ /* 0x000fe200078e00ff */
[----:B------:R-:W-:Y:S01]  /*0240*/  LOP3.LUT R8, R9, 0xffffff80, RZ, 0xc0, !PT ;  /* 0xffffff8009087812 */ /* 0x000fe200078ec0ff */
[----:B------:R-:W-:Y:S01]  /*0250*/  IMAD.IADD R11, R6, 0x1, R5 ;  /* 0x00000001060b7824 */ /* 0x000fe200078e0205 */
[----:B------:R-:W-:-:S02]  /*0260*/  IADD3 R7, R24, -R7, RZ ;  /* 0x8000000718077210 */ /* 0x000fc40007ffe0ff */
[----:B------:R-:W-:Y:S02]  /*0270*/  LOP3.LUT R15, R4, 0xc, R15, 0xf8, !PT ;  /* 0x0000000c040f7812 */ /* 0x000fe400078ef80f */
[----:B------:R-:W-:Y:S01]  /*0280*/  CS2R R4, SRZ ;  /* 0x0000000000047805 */ /* 0x000fe2000001ff00 */
[----:B--2---:R-:W-:Y:S01]  /*0290*/  IMAD.WIDE R10, R11, 0x4, R2 ;  /* 0x000000040b0a7825 */ /* 0x004fe200078e0202 */
[----:B------:R-:W-:-:S03]  /*02a0*/  ISETP.GE.AND P0, PT, R15, 0x10, PT ;  /* 0x000000100f00780c */ /* 0x000fc60003f06270 */
[----:B------:R-:W-:Y:S01]  /*02b0*/  IMAD R25, R7, 0x2, R8 ;  /* 0x0000000207197824 */ /* 0x000fe200078e0208 */
[----:B------:R-:W-:Y:S02]  /*02c0*/  CS2R R6, SRZ ;  /* 0x0000000000067805 */ /* 0x000fe4000001ff00 */
[----:B------:R-:W-:Y:S01]  /*02d0*/  ISETP.LT.AND P0, PT, R16, 0x20, !P0 ;  /* 0x000000201000780c */ /* 0x000fe20004701270 */
[C---:B------:R-:W-:Y:S01]  /*02e0*/  IMAD.SHL.U32 R22, R15.reuse, 0x8, RZ ;  /* 0x000000080f167824 */ /* 0x040fe200078e00ff */
[----:B------:R-:W-:Y:S02]  /*02f0*/  LEA R9, R15, R25, 0x3 ;  /* 0x000000190f097211 */ /* 0x000fe400078e18ff */
[----:B------:R1:W2:Y:S01]  /*0300*/  @P1 LDG.E.EL.128 R4, desc[UR6][R10.64] ;  /* 0x000000060a041981 */ /* 0x0002a2000c2e1d00 */
[----:B------:R-:W-:Y:S02]  /*0310*/  VIADD R17, R22, 0x8 ;  /* 0x0000000816117836 */ /* 0x000fe40000000000 */
[----:B------:R-:W-:-:S04]  /*0320*/  IMAD.WIDE R8, R9, 0x4, R2 ;  /* 0x0000000409087825 */ /* 0x000fc800078e0202 */
[----:B------:R-:W-:Y:S01]  /*0330*/  VIADD R27, R25, 0x1 ;  /* 0x00000001191b7836 */ /* 0x000fe20000000000 */
[----:B------:R-:W-:Y:S01]  /*0340*/  IADD3 R21, R17, R25, RZ ;  /* 0x0000001911157210 */ /* 0x000fe20007ffe0ff */
[----:B------:R3:W4:Y:S01]  /*0350*/  @P0 LDG.E.EL R0, desc[UR6][R8.64] ;  /* 0x0000000608000981 */ /* 0x000722000c2e1900 */
[----:B------:R-:W-:Y:S02]  /*0360*/  IMAD.MOV.U32 R14, RZ, RZ, RZ ;  /* 0x000000ffff0e7224 */ /* 0x000fe400078e00ff */
[----:B-1----:R-:W-:Y:S01]  /*0370*/  LEA R11, R15, R27, 0x3 ;  /* 0x0000001b0f0b7211 */ /* 0x002fe200078e18ff */
[----:B------:R-:W-:-:S04]  /*0380*/  IMAD.WIDE R20, R21, 0x4, R2 ;  /* 0x0000000415147825 */ /* 0x000fc800078e0202 */
[----:B------:R-:W-:Y:S01]  /*0390*/  IMAD.IADD R23, R17, 0x1, R27 ;  /* 0x0000000111177824 */ /* 0x000fe200078e021b */
[----:B------:R1:W5:Y:S01]  /*03a0*/  @P0 LDG.E.EL R14, desc[UR6][R20.64] ;  /* 0x00000006140e0981 */ /* 0x000362000c2e1900 */
[----:B------:R-:W-:Y:S02]  /*03b0*/  VIADD R26, R22, 0x10 ;  /* 0x00000010161a7836 */ /* 0x000fe40000000000 */
[----:B------:R-:W-:Y:S02]  /*03c0*/  IMAD.MOV.U32 R17, RZ, RZ, RZ ;  /* 0x000000ffff117224 */ /* 0x000fe400078e00ff */
[----:B---3--:R-:W-:Y:S01]  /*03d0*/  IMAD.WIDE R8, R11, 0x4, R2 ;  /* 0x000000040b087825 */ /* 0x008fe200078e0202 */
[----:B------:R-:W-:-:S03]  /*03e0*/  CS2R R18, SRZ ;  /* 0x0000000000127805 */ /* 0x000fc6000001ff00 */
[----:B------:R-:W-:Y:S01]  /*03f0*/  IMAD.WIDE R10, R23, 0x4, R2 ;  /* 0x00000004170a7825 */ /* 0x000fe200078e0202 */
[----:B------:R3:W4:Y:S03]  /*0400*/  @P0 LDG.E.EL R17, desc[UR6][R8.64] ;  /* 0x0000000608110981 */ /* 0x000726000c2e1900 */
[C---:B------:R-:W-:Y:S01]  /*0410*/  IMAD.IADD R29, R26.reuse, 0x1, R25 ;  /* 0x000000011a1d7824 */ /* 0x040fe200078e0219 */
[----:B------:R-:W4:Y:S01]  /*0420*/  @P0 LDG.E.EL R19, desc[UR6][R10.64] ;  /* 0x000000060a130981 */ /* 0x000f22000c2e1900 */
[----:B------:R-:W-:Y:S01]  /*0430*/  IMAD.IADD R23, R26, 0x1, R27 ;  /* 0x000000011a177824 */ /* 0x000fe200078e021b */
[----:B------:R-:W-:Y:S01]  /*0440*/  HFMA2.MMA R26, -RZ, RZ, 0, 0 ;  /* 0x00000000ff1a7435 */ /* 0x000fe200000001ff */
[----:B-1----:R-:W-:Y:S02]  /*0450*/  VIADD R20, R22, 0x18 ;  /* 0x0000001816147836 */ /* 0x002fe40000000000 */
[----:B------:R-:W-:Y:S01]  /*0460*/  IMAD.WIDE R28, R29, 0x4, R2 ;  /* 0x000000041d1c7825 */ /* 0x000fe200078e0202 */
[----:B---3--:R-:W1:Y:S03]  /*0470*/  LDC.64 R8, c[0x0][0x210] ;  /* 0x00008400ff087b82 */ /* 0x008e660000000a00 */
[C---:B------:R-:W-:Y:S01]  /*0480*/  IMAD.IADD R21, R20.reuse, 0x1, R25 ;  /* 0x0000000114157824 */ /* 0x040fe200078e0219 */
[----:B------:R3:W5:Y:S01]  /*0490*/  @P0 LDG.E.EL R18, desc[UR6][R28.64] ;  /* 0x000000061c120981 */ /* 0x000762000c2e1900 */
[----:B------:R-:W-:-:S02]  /*04a0*/  IMAD.IADD R27, R20, 0x1, R27 ;  /* 0x00000001141b7824 */ /* 0x000fc400078e021b */
[----:B------:R-:W-:-:S04]  /*04b0*/  IMAD.WIDE R22, R23, 0x4, R2 ;  /* 0x0000000417167825 */ /* 0x000fc800078e0202 */
[--C-:B------:R-:W-:Y:S01]  /*04c0*/  IMAD.WIDE R20, R21, 0x4, R2.reuse ;  /* 0x0000000415147825 */ /* 0x100fe200078e0202 */
[----:B------:R-:W5:Y:S01]  /*04d0*/  @P0 LDG.E.EL R26, desc[UR6][R22.64] ;  /* 0x00000006161a0981 */ /* 0x000f62000c2e1900 */
[----:B---3--:R-:W-:Y:S02]  /*04e0*/  MOV R28, RZ ;  /* 0x000000ff001c7202 */ /* 0x008fe40000000f00 */
[----:B------:R-:W-:-:S04]  /*04f0*/  IMAD.WIDE R2, R27, 0x4, R2 ;  /* 0x000000041b027825 */ /* 0x000fc800078e0202 */
[----:B------:R-:W-:Y:S01]  /*0500*/  IMAD.MOV.U32 R27, RZ, RZ, RZ ;  /* 0x000000ffff1b7224 */ /* 0x000fe200078e00ff */
[----:B------:R3:W5:Y:S05]  /*0510*/  @P0 LDG.E.EL R28, desc[UR6][R20.64] ;  /* 0x00000006141c0981 */ /* 0x00076a000c2e1900 */
[----:B------:R1:W5:Y:S01]  /*0520*/  @P0 LDG.E.EL R27, desc[UR6][R2.64] ;  /* 0x00000006021b0981 */ /* 0x000362000c2e1900 */
[----:B------:R-:W-:Y:S01]  /*0530*/  IMAD R25, R24, 0x10, R15 ;  /* 0x0000001018197824 */ /* 0x000fe200078e020f */
[----:B0-----:R-:W-:-:S03]  /*0540*/  CS2R R10, SRZ ;  /* 0x00000000000a7805 */ /* 0x001fc6000001ff00 */
[----:B-1----:R-:W-:Y:S01]  /*0550*/  IMAD.WIDE R24, R25, 0x4, R8 ;  /* 0x0000000419187825 */ /* 0x002fe200078e0208 */
[----:B------:R-:W-:-:S06]  /*0560*/  CS2R R8, SRZ ;  /* 0x0000000000087805 */ /* 0x000fcc000001ff00 */
[----:B------:R-:W5:Y:S01]  /*0570*/  @P0 LDG.E.EL.128 R8, desc[UR6][R24.64] ;  /* 0x0000000618080981 */ /* 0x000f62000c2e1d00 */
[----:B------:R-:W0:Y:S01]  /*0580*/  S2UR UR5, SR_CgaCtaId ;  /* 0x00000000000579c3 */ /* 0x000e220000008800 */
[----:B---3--:R-:W-:Y:S01]  /*0590*/  IMAD.SHL.U32 R20, R12, 0x40, RZ ;  /* 0x000000400c147824 */ /* 0x008fe200078e00ff */
[----:B------:R-:W-:-:S04]  /*05a0*/  UMOV UR4, 0x400 ;  /* 0x0000040000047882 */ /* 0x000fc80000000000 */
[----:B------:R-:W-:-:S04]  /*05b0*/  LOP3.LUT R2, R20, 0x1c0, RZ, 0xc0, !PT ;  /* 0x000001c014027812 */ /* 0x000fc800078ec0ff */
[C---:B------:R-:W-:Y:S02]  /*05c0*/  LOP3.LUT R21, R2.reuse, 0x20, RZ, 0xfc, !PT ;  /* 0x0000002002157812 */ /* 0x040fe400078efcff */
[C---:B------:R-:W-:Y:S02]  /*05d0*/  LOP3.LUT R20, R2.reuse, R13, RZ, 0xfc, !PT ;  /* 0x0000000d02147212 */ /* 0x040fe400078efcff */
[C---:B------:R-:W-:Y:S02]  /*05e0*/  LOP3.LUT R13, R2.reuse, 0x10, RZ, 0xfc, !PT ;  /* 0x00000010020d7812 */ /* 0x040fe400078efcff */
[----:B------:R-:W-:Y:S01]  /*05f0*/  LOP3.LUT R22, R2, 0x30, RZ, 0xfc, !PT ;  /* 0x0000003002167812 */ /* 0x000fe200078efcff */
[----:B0-----:R-:W-:-:S06]  /*0600*/  UPRMT UR4, UR5, 0x654, UR4 ;  /* 0x0000065405047896 */ /* 0x001fcc0008000004 */
[----:B------:R-:W-:Y:S02]  /*0610*/  LEA.HI R3, R2, UR4, RZ, 0x1e ;  /* 0x0000000402037c11 */ /* 0x000fe4000f8ff0ff */
[----:B------:R-:W-:Y:S02]  /*0620*/  LEA.HI R21, R21, UR4, RZ, 0x1e ;  /* 0x0000000415157c11 */ /* 0x000fe4000f8ff0ff */
[----:B------:R-:W-:Y:S02]  /*0630*/  LEA.HI R13, R13, UR4, RZ, 0x1e ;  /* 0x000000040d0d7c11 */ /* 0x000fe4000f8ff0ff */
[----:B------:R-:W-:Y:S02]  /*0640*/  LEA.HI R23, R22, UR4, RZ, 0x1e ;  /* 0x0000000416177c11 */ /* 0x000fe4000f8ff0ff */
[C---:B------:R-:W-:Y:S01]  /*0650*/  LEA R2, R20.reuse, R3, 0x2 ;  /* 0x0000000314027211 */ /* 0x040fe200078e10ff */
[----:B------:R-:W-:Y:S01]  /*0660*/  IMAD R3, R20, 0x4, R21 ;  /* 0x0000000414037824 */ /* 0x000fe200078e0215 */
[----:B------:R-:W-:Y:S01]  /*0670*/  SHF.L.U32 R21, R12, 0x4, RZ ;  /* 0x000000040c157819 */ /* 0x000fe200000006ff */
[----:B------:R-:W-:-:S02]  /*0680*/  IMAD R13, R20, 0x4, R13 ;  /* 0x00000004140d7824 */ /* 0x000fc400078e020d */
[----:B------:R-:W-:Y:S01]  /*0690*/  IMAD R20, R20, 0x4, R23 ;  /* 0x0000000414147824 */ /* 0x000fe200078e0217 */
[----:B------:R-:W-:Y:S02]  /*06a0*/  LOP3.LUT R23, R21, 0x7f0, RZ, 0xc0, !PT ;  /* 0x000007f015177812 */ /* 0x000fe400078ec0ff */
[----:B------:R-:W-:Y:S01]  /*06b0*/  LOP3.LUT R22, R12, 0x7c, RZ, 0xc0, !PT ;  /* 0x0000007c0c167812 */ /* 0x000fe200078ec0ff */
[----:B------:R-:W-:Y:S01]  /*06c0*/  IMAD R15, R16, 0x10, R15 ;  /* 0x00000010100f7824 */ /* 0x000fe200078e020f */
[----:B--2---:R-:W-:Y:S02]  /*06d0*/  FSETP.GEU.AND P1, PT, R4, RZ, PT ;  /* 0x000000ff0400720b */ /* 0x004fe40003f2e000 */
[----:B------:R-:W-:Y:S02]  /*06e0*/  FSETP.GEU.AND P2, PT, R5, RZ, PT ;  /* 0x000000ff0500720b */ /* 0x000fe40003f4e000 */
[----:B------:R-:W-:Y:S02]  /*06f0*/  FSETP.GEU.AND P3, PT, R6, RZ, PT ;  /* 0x000000ff0600720b */ /* 0x000fe40003f6e000 */
[----:B------:R-:W-:-:S02]  /*0700*/  FSETP.GEU.AND P4, PT, R7, RZ, PT ;  /* 0x000000ff0700720b */ /* 0x000fc40003f8e000 */
[----:B------:R-:W-:Y:S02]  /*0710*/  FSEL R4, R4, RZ, P1 ;  /* 0x000000ff04047208 */ /* 0x000fe40000800000 */
[----:B------:R-:W-:Y:S02]  /*0720*/  FSEL R5, R5, RZ, P2 ;  /* 0x000000ff05057208 */ /* 0x000fe40001000000 */
[----:B------:R-:W-:Y:S02]  /*0730*/  FSEL R6, R6, RZ, P3 ;  /* 0x000000ff06067208 */ /* 0x000fe40001800000 */
[----:B------:R-:W-:Y:S01]  /*0740*/  FSEL R7, R7, RZ, P4 ;  /* 0x000000ff07077208 */ /* 0x000fe20002000000 */
[----:B------:R-:W-:Y:S01]  /*0750*/  FADD R21, R4, 0.0010000000474974513054 ;  /* 0x3a83126f04157421 */ /* 0x000fe20000000000 */
[----:B------:R-:W-:Y:S01]  /*0760*/  FADD R12, R5, 0.0010000000474974513054 ;  /* 0x3a83126f050c7421 */ /* 0x000fe20000000000 */
[----:B------:R-:W-:Y:S02]  /*0770*/  FADD R6, R6, 0.0010000000474974513054 ;  /* 0x3a83126f06067421 */ /* 0x000fe40000000000 */
[----:B------:R-:W-:Y:S01]  /*0780*/  FADD R7, R7, 0.0010000000474974513054 ;  /* 0x3a83126f07077421 */ /* 0x000fe20000000000 */
[----:B------:R-:W-:Y:S04]  /*0790*/  STS [R2], R21 ;  /* 0x0000001502007388 */ /* 0x000fe80000000800 */
[----:B------:R-:W-:Y:S04]  /*07a0*/  STS [R13+0x40], R12 ;  /* 0x0000400c0d007388 */ /* 0x000fe80000000800 */
[----:B------:R0:W-:Y:S04]  /*07b0*/  STS [R3+0x80], R6 ;  /* 0x0000800603007388 */ /* 0x0001e80000000800 */
[----:B------:R-:W-:Y:S01]  /*07c0*/  STS [R20+0xc0], R7 ;  /* 0x0000c00714007388 */ /* 0x000fe20000000800 */
[----:B------:R-:W-:Y:S01]  /*07d0*/  IADD3 R4, R23, UR4, R22 ;  /* 0x0000000417047c10 */ /* 0x000fe2000fffe016 */
[----:B------:R-:W-:Y:S01]  /*07e0*/  BAR.SYNC.DEFER_BLOCKING 0x0 ;  /* 0x0000000000007b1d */ /* 0x000fe20000010000 */
[----:B----4-:R-:W-:-:S04]  /*07f0*/  FSETP.GEU.AND P1, PT, R0, RZ, PT ;  /* 0x000000ff0000720b */ /* 0x010fc80003f2e000 */
[----:B------:R-:W-:Y:S02]  /*0800*/  FSEL R22, R0, RZ, P1 ;  /* 0x000000ff00167208 */ /* 0x000fe40000800000 */
[----:B------:R-:W-:Y:S02]  /*0810*/  FSETP.GEU.AND P1, PT, R17, RZ, PT ;  /* 0x000000ff1100720b */ /* 0x000fe40003f2e000 */
[----:B-----5:R-:W-:Y:S02]  /*0820*/  FSETP.GEU.AND P2, PT, R14, RZ, PT ;  /* 0x000000ff0e00720b */ /* 0x020fe40003f4e000 */
[----:B------:R-:W-:Y:S01]  /*0830*/  FSETP.GEU.AND P3, PT, R19, RZ, PT ;  /* 0x000000ff1300720b */ /* 0x000fe20003f6e000 */
[----:B------:R-:W1:Y:S04]  /*0840*/  LDS R5, [R4] ;  /* 0x0000000004057984 */ /* 0x000e680000000800 */
[----:B------:R-:W2:Y:S01]  /*0850*/  LDS R0, [R4+0x4] ;  /* 0x0000040004007984 */ /* 0x000ea20000000800 */
[----:B------:R-:W-:Y:S01]  /*0860*/  FSEL R17, R17, RZ, P1 ;  /* 0x000000ff11117208 */ /* 0x000fe20000800000 */
[----:B------:R-:W-:Y:S01]  /*0870*/  FADD R22, R22, 0.0010000000474974513054 ;  /* 0x3a83126f16167421 */ /* 0x000fe20000000000 */
[----:B------:R-:W-:Y:S01]  /*0880*/  FSEL R14, R14, RZ, P2 ;  /* 0x000000ff0e0e7208 */ /* 0x000fe20001000000 */
[----:B------:R-:W3:Y:S01]  /*0890*/  LDS R6, [R4+0x8] ;  /* 0x0000080004067984 */ /* 0x000ee20000000800 */
[----:B------:R-:W-:Y:S01]  /*08a0*/  FSEL R19, R19, RZ, P3 ;  /* 0x000000ff13137208 */ /* 0x000fe20001800000 */
[----:B------:R-:W-:Y:S01]  /*08b0*/  FADD R17, R17, 0.0010000000474974513054 ;  /* 0x3a83126f11117421 */ /* 0x000fe20000000000 */
[----:B------:R-:W-:Y:S01]  /*08c0*/  FSETP.GEU.AND P1, PT, R26, RZ, PT ;  /* 0x000000ff1a00720b */ /* 0x000fe20003f2e000 */
[----:B------:R-:W-:Y:S01]  /*08d0*/  FADD R14, R14, 0.0010000000474974513054 ;  /* 0x3a83126f0e0e7421 */ /* 0x000fe20000000000 */
[----:B------:R-:W-:Y:S01]  /*08e0*/  FSETP.GEU.AND P2, PT, R27, RZ, PT ;  /* 0x000000ff1b00720b */ /* 0x000fe20003f4e000 */
[----:B------:R-:W-:Y:S01]  /*08f0*/  FADD R19, R19, 0.0010000000474974513054 ;  /* 0x3a83126f13137421 */ /* 0x000fe20000000000 */
[----:B------:R-:W-:Y:S01]  /*0900*/  FSEL R26, R26, RZ, P1 ;  /* 0x000000ff1a1a7208 */ /* 0x000fe20000800000 */
[----:B------:R-:W-:Y:S01]  /*0910*/  FADD R17, R22, R17 ;  /* 0x0000001116117221 */ /* 0x000fe20000000000 */
[----:B------:R-:W-:Y:S01]  /*0920*/  FSETP.GEU.AND P1, PT, R28, RZ, PT ;  /* 0x000000ff1c00720b */ /* 0x000fe20003f2e000 */
[----:B------:R-:W-:Y:S01]  /*0930*/  FADD R14, R14, R19 ;  /* 0x000000130e0e7221 */ /* 0x000fe20000000000 */
[----:B------:R-:W-:Y:S01]  /*0940*/  FSETP.GEU.AND P4, PT, R18, RZ, PT ;  /* 0x000000ff1200720b */ /* 0x000fe20003f8e000 */
[----:B------:R4:W5:Y:S01]  /*0950*/  LDS R12, [R4+0xc] ;  /* 0x00000c00040c7984 */ /* 0x0009620000000800 */
[----:B------:R-:W-:-:S02]  /*0960*/  FSETP.GT.AND P6, PT, |R17|, 8.50705917302346158658e+37, PT ;  /* 0x7e8000001100780b */ /* 0x000fc40003fc4200 */
[----:B------:R-:W-:Y:S02]  /*0970*/  FSEL R28, R28, RZ, P1 ;  /* 0x000000ff1c1c7208 */ /* 0x000fe40000800000 */
[----:B------:R-:W-:Y:S02]  /*0980*/  FSEL R27, R27, RZ, P2 ;  /* 0x000000ff1b1b7208 */ /* 0x000fe40001000000 */
[----:B------:R-:W-:Y:S01]  /*0990*/  FSEL R18, R18, RZ, P4 ;  /* 0x000000ff12127208 */ /* 0x000fe20002000000 */
[----:B------:R-:W-:Y:S01]  /*09a0*/  FADD R28, R28, 0.0010000000474974513054 ;  /* 0x3a83126f1c1c7421 */ /* 0x000fe20000000000 */
[----:B------:R-:W-:Y:S01]  /*09b0*/  FSETP.GT.AND P5, PT, |R14|, 8.50705917302346158658e+37, PT ;  /* 0x7e8000000e00780b */ /* 0x000fe20003fa4200 */
[----:B------:R-:W-:Y:S01]  /*09c0*/  FADD R27, R27, 0.0010000000474974513054 ;  /* 0x3a83126f1b1b7421 */ /* 0x000fe20000000000 */
[----:B0-----:R-:W-:Y:S01]  /*09d0*/  FADD R3, R26, 0.0010000000474974513054 ;  /* 0x3a83126f1a037421 */ /* 0x001fe20000000000 */
[----:B------:R-:W-:Y:S02]  /*09e0*/  FADD R18, R18, 0.0010000000474974513054 ;  /* 0x3a83126f12127421 */ /* 0x000fe40000000000 */
[----:B------:R-:W-:Y:S01]  /*09f0*/  FADD R27, R28, R27 ;  /* 0x0000001b1c1b7221 */ /* 0x000fe20000000000 */
[C---:B------:R-:W-:Y:S01]  /*0a00*/  FSETP.GEU.AND P4, PT, |R17|.reuse, 1.175494350822287508e-38, PT ;  /* 0x008000001100780b */ /* 0x040fe20003f8e200 */
[----:B------:R-:W-:Y:S01]  /*0a10*/  FADD R18, R18, R3 ;  /* 0x0000000312127221 */ /* 0x000fe20000000000 */
[----:B------:R-:W-:Y:S01]  /*0a20*/  @P6 FMUL R17, R17, 0.25 ;  /* 0x3e80000011116820 */ /* 0x000fe20000400000 */
[C---:B------:R-:W-:Y:S01]  /*0a30*/  FSETP.GEU.AND P3, PT, |R14|.reuse, 1.175494350822287508e-38, PT ;  /* 0x008000000e00780b */ /* 0x040fe20003f6e200 */
[----:B------:R-:W0:Y:S01]  /*0a40*/  LDC.64 R2, c[0x0][0x220] ;  /* 0x00008800ff027b82 */ /* 0x000e220000000a00 */
[----:B-1----:R-:W-:Y:S01]  /*0a50*/  @P6 FMUL R5, R5, 0.25 ;  /* 0x3e80000005056820 */ /* 0x002fe20000400000 */
[C---:B------:R-:W-:Y:S01]  /*0a60*/  FSETP.GT.AND P6, PT, |R27|.reuse, 8.50705917302346158658e+37, PT ;  /* 0x7e8000001b00780b */ /* 0x040fe20003fc4200 */
[----:B------:R-:W-:Y:S01]  /*0a70*/  @P5 FMUL R14, R14, 0.25 ;  /* 0x3e8000000e0e5820 */ /* 0x000fe20000400000 */
[----:B------:R-:W-:Y:S01]  /*0a80*/  FSETP.GT.AND P1, PT, |R18|, 8.50705917302346158658e+37, PT ;  /* 0x7e8000001200780b */ /* 0x000fe20003f24200 */
[----:B--2---:R-:W-:Y:S01]  /*0a90*/  @P5 FMUL R0, R0, 0.25 ;  /* 0x3e80000000005820 */ /* 0x004fe20000400000 */
[----:B------:R-:W-:-:S02]  /*0aa0*/  FSETP.GEU.AND P5, PT, |R27|, 1.175494350822287508e-38, PT ;  /* 0x008000001b00780b */ /* 0x000fc40003fae200 */
[----:B------:R-:W-:Y:S01]  /*0ab0*/  FSETP.GEU.AND P2, PT, |R18|, 1.175494350822287508e-38, PT ;  /* 0x008000001200780b */ /* 0x000fe20003f4e200 */
[----:B------:R-:W-:-:S06]  /*0ac0*/  @!P4 FMUL R17, R17, 16777216 ;  /* 0x4b8000001111c820 */ /* 0x000fcc0000400000 */
[----:B------:R-:W-:Y:S02]  /*0ad0*/  @P6 FMUL R27, R27, 0.25 ;  /* 0x3e8000001b1b6820 */ /* 0x000fe40000400000 */
[----:B------:R-:W-:Y:S02]  /*0ae0*/  @P1 FMUL R18, R18, 0.25 ;  /* 0x3e80000012121820 */ /* 0x000fe40000400000 */
[----:B------:R-:W-:Y:S01]  /*0af0*/  @!P5 FMUL R27, R27, 16777216 ;  /* 0x4b8000001b1bd820 */ /* 0x000fe20000400000 */
[----:B------:R-:W-:Y:S01]  /*0b00*/  @!P3 FMUL R14, R14, 16777216 ;  /* 0x4b8000000e0eb820 */ /* 0x000fe20000400000 */
[----:B------:R-:W-:Y:S01]  /*0b10*/  @!P2 FMUL R18, R18, 16777216 ;  /* 0x4b8000001212a820 */ /* 0x000fe20000400000 */
[----:B----4-:R-:W1:Y:S01]  /*0b20*/  MUFU.RCP R4, R17 ;  /* 0x0000001100047308 */ /* 0x010e620000001000 */
[----:B---3--:R-:W-:-:S07]  /*0b30*/  @P1 FMUL R6, R6, 0.25 ;  /* 0x3e80000006061820 */ /* 0x008fce0000400000 */
[----:B------:R-:W2:Y:S01]  /*0b40*/  MUFU.RCP R7, R14 ;  /* 0x0000000e00077308 */ /* 0x000ea20000001000 */
[----:B-----5:R-:W-:-:S07]  /*0b50*/  @P6 FMUL R12, R12, 0.25 ;  /* 0x3e8000000c0c6820 */ /* 0x020fce0000400000 */
[----:B------:R-:W3:Y:S08]  /*0b60*/  MUFU.RCP R13, R18 ;  /* 0x00000012000d7308 */ /* 0x000ef00000001000 */
[----:B------:R-:W4:Y:S01]  /*0b70*/  MUFU.RCP R27, R27 ;  /* 0x0000001b001b7308 */ /* 0x000f220000001000 */
[----:B------:R-:W-:Y:S01]  /*0b80*/  @!P4 FMUL R5, R5, 16777216 ;  /* 0x4b8000000505c820 */ /* 0x000fe20000400000 */
[----:B------:R-:W-:Y:S01]  /*0b90*/  @!P3 FMUL R0, R0, 16777216 ;  /* 0x4b8000000000b820 */ /* 0x000fe20000400000 */
[----:B------:R-:W-:Y:S01]  /*0ba0*/  @!P2 FMUL R6, R6, 16777216 ;  /* 0x4b8000000606a820 */ /* 0x000fe20000400000 */
[----:B------:R-:W-:Y:S01]  /*0bb0*/  @!P5 FMUL R12, R12, 16777216 ;  /* 0x4b8000000c0cd820 */ /* 0x000fe20000400000 */
[----:B-1----:R-:W-:Y:S01]  /*0bc0*/  FMUL R5, R4, R5 ;  /* 0x0000000504057220 */ /* 0x002fe20000400000 */
[----:B--2---:R-:W-:Y:S01]  /*0bd0*/  FMUL R0, R7, R0 ;  /* 0x0000000007007220 */ /* 0x004fe20000400000 */
[----:B---3--:R-:W-:Y:S01]  /*0be0*/  FMUL R13, R13, R6 ;  /* 0x000000060d0d7220 */ /* 0x008fe20000400000 */
[----:B0-----:R-:W-:-:S04]  /*0bf0*/  IMAD.WIDE R2, R15, 0x4, R2 ;  /* 0x000000040f027825 */ /* 0x001fc800078e0202 */
[----:B------:R-:W-:Y:S01]  /*0c00*/  FMUL R8, R5, R8 ;  /* 0x0000000805087220 */ /* 0x000fe20000400000 */
[----:B------:R-:W-:Y:S01]  /*0c10*/  FMUL R9, R0, R9 ;  /* 0x0000000900097220 */ /* 0x000fe20000400000 */
[----:B------:R-:W-:Y:S01]  /*0c20*/  FMUL R10, R13, R10 ;  /* 0x0000000a0d0a7220 */ /* 0x000fe20000400000 */
[----:B----4-:R-:W-:-:S04]  /*0c30*/  FMUL R12, R27, R12 ;  /* 0x0000000c1b0c7220 */ /* 0x010fc80000400000 */
[----:B------:R-:W-:Y:S01]  /*0c40*/  FMUL R11, R12, R11 ;  /* 0x0000000b0c0b7220 */ /* 0x000fe20000400000 */
[----:B------:R-:W-:Y:S06]  /*0c50*/  @!P0 EXIT ;  /* 0x000000000000894d */ /* 0x000fec0003800000 */
[----:B------:R-:W-:Y:S01]  /*0c60*/  STG.E.128 desc[UR6][R2.64], R8 ;  /* 0x0000000802007986 */ /* 0x000fe2000c101d06 */
[----:B------:R-:W-:Y:S05]  /*0c70*/  EXIT ;  /* 0x000000000000794d */ /* 0x000fea0003800000 */
.L_x_0:
[----:B------:R-:W-:-:S00]  /*0c80*/  BRA `(.L_x_0) ;  /* 0xfffffffc00fc7947 */ /* 0x000fc0000383ffff */
[----:B------:R-:W-:-:S00]  /*0c90*/  NOP ;  /* 0x0000000000007918 */ /* 0x000fc00000000000 */
        /* <DEDUP_REMOVED lines=14> */
.L_x_1:


//--------------------- .nv.shared.triton_poi_fused_div_mul_sum_5 --------------------------
	.section	.nv.shared.triton_poi_fused_div_mul_sum_5,"aw",@nobits
	.sectionflags	@""
	.align	16
	.zero		1024


//--------------------- .nv.constant0.triton_poi_fused_div_mul_sum_5 --------------------------
	.section	.nv.constant0.triton_poi_fused_div_mul_sum_5,"a",@progbits
	.sectionflags	@""
	.align	4
.nv.constant0.triton_poi_fused_div_mul_sum_5:
	.zero		560
